//
// Generated by NVIDIA NVVM Compiler
//
// Compiler Build ID: CL-36424714
// Cuda compilation tools, release 13.0, V13.0.88
// Based on NVVM 20.0.0
//

.version 9.0
.target sm_100
.address_size 64

	// .globl	_ZN6kernel16global_to_sharedEPi

.visible .entry _ZN6kernel16global_to_sharedEPi(
	.param .u64 .ptr .align 1 _ZN6kernel16global_to_sharedEPi_param_0
)
{


	bar.sync 	0;
	ret;

}
	// .globl	_ZN6kernel16shared_to_globalEPi
.visible .entry _ZN6kernel16shared_to_globalEPi(
	.param .u64 .ptr .align 1 _ZN6kernel16shared_to_globalEPi_param_0
)
{


	bar.sync 	0;
	ret;

}


// ===== COMPILED SASS (sm_100) =====

	.target	sm_100

	.elftype	@"ET_EXEC"


//--------------------- .note.nv.tkinfo           --------------------------
	.section	.note.nv.tkinfo,"",@"SHT_NOTE"
	.sectionflags	@"SHF_NOTE_NV_TKINFO"
	.tkinfo
        /*0018*/ 	.word	0x00000002
        /*0030*/ 	.string	""
        /*0030*/ 	.string	"ptxas"
        /*0030*/ 	.string	"Cuda compilation tools, release 13.0, V13.0.88"
        /*0030*/ 	.string	"Build cuda_13.0.r13.0/compiler.36424714_0"
        /*0030*/ 	.string	"-arch sm_100 -m 64 "



//--------------------- .note.nv.cuinfo           --------------------------
	.section	.note.nv.cuinfo,"",@"SHT_NOTE"
	.sectionflags	@"SHF_NOTE_NV_CUINFO"
        /*0018*/ 	.short	0x0002
        /*001a*/ 	.short	0x0064
        /*001c*/ 	.short	0x0082
	.zero		2


//--------------------- .nv.info                  --------------------------
	.section	.nv.info,"",@"SHT_CUDA_INFO"
	.align	4


	//----- nvinfo : EIATTR_REGCOUNT
	.align		4
        /*0000*/ 	.byte	0x04, 0x2f
        /*0002*/ 	.short	(.L_1 - .L_0)
	.align		4
.L_0:
        /*0004*/ 	.word	index@(_ZN6kernel16global_to_sharedEPi)
        /*0008*/ 	.word	0x00000004


	//----- nvinfo : EIATTR_FRAME_SIZE
	.align		4
.L_1:
        /*000c*/ 	.byte	0x04, 0x11
        /*000e*/ 	.short	(.L_3 - .L_2)
	.align		4
.L_2:
        /*0010*/ 	.word	index@(_ZN6kernel16global_to_sharedEPi)
        /*0014*/ 	.word	0x00000000


	//----- nvinfo : EIATTR_REGCOUNT
	.align		4
.L_3:
        /*0018*/ 	.byte	0x04, 0x2f
        /*001a*/ 	.short	(.L_5 - .L_4)
	.align		4
.L_4:
        /*001c*/ 	.word	index@(_ZN6kernel16shared_to_globalEPi)
        /*0020*/ 	.word	0x00000004


	//----- nvinfo : EIATTR_FRAME_SIZE
	.align		4
.L_5:
        /*0024*/ 	.byte	0x04, 0x11
        /*0026*/ 	.short	(.L_7 - .L_6)
	.align		4
.L_6:
        /*0028*/ 	.word	index@(_ZN6kernel16shared_to_globalEPi)
        /*002c*/ 	.word	0x00000000


	//----- nvinfo : EIATTR_MIN_STACK_SIZE
	.align		4
.L_7:
        /*0030*/ 	.byte	0x04, 0x12
        /*0032*/ 	.short	(.L_9 - .L_8)
	.align		4
.L_8:
        /*0034*/ 	.word	index@(_ZN6kernel16shared_to_globalEPi)
        /*0038*/ 	.word	0x00000000


	//----- nvinfo : EIATTR_MIN_STACK_SIZE
	.align		4
.L_9:
        /*003c*/ 	.byte	0x04, 0x12
        /*003e*/ 	.short	(.L_11 - .L_10)
	.align		4
.L_10:
        /*0040*/ 	.word	index@(_ZN6kernel16global_to_sharedEPi)
        /*0044*/ 	.word	0x00000000
.L_11:


//--------------------- .nv.compat                --------------------------
	.section	.nv.compat,"",@"SHT_CUDA_COMPAT_INFO"
	.align	4
        /*0000*/ 	.byte	0x02, 0x09, 0x00, 0x00, 0x02, 0x02, 0x01, 0x00, 0x02, 0x05, 0x05, 0x00, 0x03, 0x07, 0x01, 0x01
        /*0010*/ 	.byte	0x02, 0x03, 0x00, 0x00, 0x02, 0x06, 0x01, 0x00, 0x04, 0x0b, 0x08, 0x00, 0x09, 0x00, 0x00, 0x00
        /*0020*/ 	.byte	0x00, 0x00, 0x00, 0x00


//--------------------- .nv.info._ZN6kernel16shared_to_globalEPi --------------------------
	.section	.nv.info._ZN6kernel16shared_to_globalEPi,"",@"SHT_CUDA_INFO"
	.sectionflags	@""
	.align	4


	//----- nvinfo : EIATTR_CUDA_API_VERSION
	.align		4
        /*0000*/ 	.byte	0x04, 0x37
        /*0002*/ 	.short	(.L_13 - .L_12)
.L_12:
        /*0004*/ 	.word	0x00000082


	//----- nvinfo : EIATTR_KPARAM_INFO
	.align		4
.L_13:
        /*0008*/ 	.byte	0x04, 0x17
        /*000a*/ 	.short	(.L_15 - .L_14)
.L_14:
        /*000c*/ 	.word	0x00000000
        /*0010*/ 	.short	0x0000
        /*0012*/ 	.short	0x0000
        /*0014*/ 	.byte	0x00, 0xf5, 0x21, 0x00


	//----- nvinfo : EIATTR_SPARSE_MMA_MASK
	.align		4
.L_15:
        /*0018*/ 	.byte	0x03, 0x50
        /*001a*/ 	.short	0x0000


	//----- nvinfo : EIATTR_MAXREG_COUNT
	.align		4
        /*001c*/ 	.byte	0x03, 0x1b
        /*001e*/ 	.short	0x00ff


	//----- nvinfo : EIATTR_NUM_BARRIERS
	.align		4
        /*0020*/ 	.byte	0x02, 0x4c
        /*0022*/ 	.byte	0x01
	.zero		1


	//----- nvinfo : EIATTR_MERCURY_ISA_VERSION
	.align		4
        /*0024*/ 	.byte	0x03, 0x5f
        /*0026*/ 	.short	0x0101


	//----- nvinfo : EIATTR_VRC_CTA_INIT_COUNT
	.align		4
        /*0028*/ 	.byte	0x02, 0x4a
	.zero		1
	.zero		1


	//----- nvinfo : EIATTR_EXIT_INSTR_OFFSETS
	.align		4
        /*002c*/ 	.byte	0x04, 0x1c
        /*002e*/ 	.short	(.L_17 - .L_16)


	//   ....[0]....
.L_16:
        /*0030*/ 	.word	0x00000020


	//----- nvinfo : EIATTR_CBANK_PARAM_SIZE
	.align		4
.L_17:
        /*0034*/ 	.byte	0x03, 0x19
        /*0036*/ 	.short	0x0008


	//----- nvinfo : EIATTR_PARAM_CBANK
	.align		4
        /*0038*/ 	.byte	0x04, 0x0a
        /*003a*/ 	.short	(.L_19 - .L_18)
	.align		4
.L_18:
        /*003c*/ 	.word	index@(.nv.constant0._ZN6kernel16shared_to_globalEPi)
        /*0040*/ 	.short	0x0380
        /*0042*/ 	.short	0x0008


	//----- nvinfo : EIATTR_SW_WAR
	.align		4
.L_19:
        /*0044*/ 	.byte	0x04, 0x36
        /*0046*/ 	.short	(.L_21 - .L_20)
.L_20:
        /*0048*/ 	.word	0x00000008
.L_21:


//--------------------- .nv.info._ZN6kernel16global_to_sharedEPi --------------------------
	.section	.nv.info._ZN6kernel16global_to_sharedEPi,"",@"SHT_CUDA_INFO"
	.sectionflags	@""
	.align	4


	//----- nvinfo : EIATTR_CUDA_API_VERSION
	.align		4
        /*0000*/ 	.byte	0x04, 0x37
        /*0002*/ 	.short	(.L_23 - .L_22)
.L_22:
        /*0004*/ 	.word	0x00000082


	//----- nvinfo : EIATTR_KPARAM_INFO
	.align		4
.L_23:
        /*0008*/ 	.byte	0x04, 0x17
        /*000a*/ 	.short	(.L_25 - .L_24)
.L_24:
        /*000c*/ 	.word	0x00000000
        /*0010*/ 	.short	0x0000
        /*0012*/ 	.short	0x0000
        /*0014*/ 	.byte	0x00, 0xf5, 0x21, 0x00


	//----- nvinfo : EIATTR_SPARSE_MMA_MASK
	.align		4
.L_25:
        /*0018*/ 	.byte	0x03, 0x50
        /*001a*/ 	.short	0x0000


	//----- nvinfo : EIATTR_MAXREG_COUNT
	.align		4
        /*001c*/ 	.byte	0x03, 0x1b
        /*001e*/ 	.short	0x00ff


	//----- nvinfo : EIATTR_NUM_BARRIERS
	.align		4
        /*0020*/ 	.byte	0x02, 0x4c
        /*0022*/ 	.byte	0x01
	.zero		1


	//----- nvinfo : EIATTR_MERCURY_ISA_VERSION
	.align		4
        /*0024*/ 	.byte	0x03, 0x5f
        /*0026*/ 	.short	0x0101


	//----- nvinfo : EIATTR_VRC_CTA_INIT_COUNT
	.align		4
        /*0028*/ 	.byte	0x02, 0x4a
	.zero		1
	.zero		1


	//----- nvinfo : EIATTR_EXIT_INSTR_OFFSETS
	.align		4
        /*002c*/ 	.byte	0x04, 0x1c
        /*002e*/ 	.short	(.L_27 - .L_26)


	//   ....[0]....
.L_26:
        /*0030*/ 	.word	0x00000020


	//----- nvinfo : EIATTR_CBANK_PARAM_SIZE
	.align		4
.L_27:
        /*0034*/ 	.byte	0x03, 0x19
        /*0036*/ 	.short	0x0008


	//----- nvinfo : EIATTR_PARAM_CBANK
	.align		4
        /*0038*/ 	.byte	0x04, 0x0a
        /*003a*/ 	.short	(.L_29 - .L_28)
	.align		4
.L_28:
        /*003c*/ 	.word	index@(.nv.constant0._ZN6kernel16global_to_sharedEPi)
        /*0040*/ 	.short	0x0380
        /*0042*/ 	.short	0x0008


	//----- nvinfo : EIATTR_SW_WAR
	.align		4
.L_29:
        /*0044*/ 	.byte	0x04, 0x36
        /*0046*/ 	.short	(.L_31 - .L_30)
.L_30:
        /*0048*/ 	.word	0x00000008
.L_31:


//--------------------- .nv.callgraph             --------------------------
	.section	.nv.callgraph,"",@"SHT_CUDA_CALLGRAPH"
	.align	4
	.sectionentsize	8
	.align		4
        /*0000*/ 	.word	0x00000000
	.align		4
        /*0004*/ 	.word	0xffffffff
	.align		4
        /*0008*/ 	.word	0x00000000
	.align		4
        /*000c*/ 	.word	0xfffffffe
	.align		4
        /*0010*/ 	.word	0x00000000
	.align		4
        /*0014*/ 	.word	0xfffffffd
	.align		4
        /*0018*/ 	.word	0x00000000
	.align		4
        /*001c*/ 	.word	0xfffffffc


//--------------------- .text._ZN6kernel16shared_to_globalEPi --------------------------
	.section	.text._ZN6kernel16shared_to_globalEPi,"ax",@progbits
	.align	128
        .global         _ZN6kernel16shared_to_globalEPi
        .type           _ZN6kernel16shared_to_globalEPi,@function
        .size           _ZN6kernel16shared_to_globalEPi,(.L_x_2 - _ZN6kernel16shared_to_globalEPi)
        .other          _ZN6kernel16shared_to_globalEPi,@"STO_CUDA_ENTRY STV_DEFAULT"
_ZN6kernel16shared_to_globalEPi:
.text._ZN6kernel16shared_to_globalEPi:
[----:B------:R-:W-:Y:S08]  /*0000*/  LDC R1, c[0x0][0x37c] ;  /* 0x0000df00ff017b82 */ /* 0x000ff00000000800 */
[----:B------:R-:W-:Y:S06]  /*0010*/  BAR.SYNC.DEFER_BLOCKING 0x0 ;  /* 0x0000000000007b1d */ /* 0x000fec0000010000 */
[----:B------:R-:W-:Y:S05]  /*0020*/  EXIT ;  /* 0x000000000000794d */ /* 0x000fea0003800000 */
.L_x_0:
[----:B------:R-:W-:-:S00]  /*0030*/  BRA `(.L_x_0) ;  /* 0xfffffffc00fc7947 */ /* 0x000fc0000383ffff */
[----:B------:R-:W-:-:S00]  /*0040*/  NOP ;  /* 0x0000000000007918 */ /* 0x000fc00000000000 */
        /* <DEDUP_REMOVED lines=11> */
.L_x_2:


//--------------------- .text._ZN6kernel16global_to_sharedEPi --------------------------
	.section	.text._ZN6kernel16global_to_sharedEPi,"ax",@progbits
	.align	128
        .global         _ZN6kernel16global_to_sharedEPi
        .type           _ZN6kernel16global_to_sharedEPi,@function
        .size           _ZN6kernel16global_to_sharedEPi,(.L_x_3 - _ZN6kernel16global_to_sharedEPi)
        .other          _ZN6kernel16global_to_sharedEPi,@"STO_CUDA_ENTRY STV_DEFAULT"
_ZN6kernel16global_to_sharedEPi:
.text._ZN6kernel16global_to_sharedEPi:
[----:B------:R-:W-:Y:S08]  /*0000*/  LDC R1, c[0x0][0x37c] ;  /* 0x0000df00ff017b82 */ /* 0x000ff00000000800 */
[----:B------:R-:W-:Y:S06]  /*0010*/  BAR.SYNC.DEFER_BLOCKING 0x0 ;  /* 0x0000000000007b1d */ /* 0x000fec0000010000 */
[----:B------:R-:W-:Y:S05]  /*0020*/  EXIT ;  /* 0x000000000000794d */ /* 0x000fea0003800000 */
.L_x_1:
        /* <DEDUP_REMOVED lines=13> */
.L_x_3:


//--------------------- .nv.shared.reserved.0     --------------------------
	.section	.nv.shared.reserved.0,"aw",@nobits
	.weak		__nv_reservedSMEM_offset_0_alias
	.size		__nv_reservedSMEM_offset_0_alias, 0, 64
	.other		__nv_reservedSMEM_offset_0_alias,@"STO_CUDA_RESERVED_SHARED STV_DEFAULT"
__nv_reservedSMEM_offset_0_alias:
	.zero		0
	.zero		64


//--------------------- .nv.constant0._ZN6kernel16shared_to_globalEPi --------------------------
	.section	.nv.constant0._ZN6kernel16shared_to_globalEPi,"a",@progbits
	.sectionflags	@""
	.align	4
.nv.constant0._ZN6kernel16shared_to_globalEPi:
	.zero		904


//--------------------- .nv.constant0._ZN6kernel16global_to_sharedEPi --------------------------
	.section	.nv.constant0._ZN6kernel16global_to_sharedEPi,"a",@progbits
	.sectionflags	@""
	.align	4
.nv.constant0._ZN6kernel16global_to_sharedEPi:
	.zero		904


//--------------------- SYMBOLS --------------------------

	.type		.nv.reservedSmem.offset0,@object
	.size		.nv.reservedSmem.offset0,0x4
